	.headerflags	@"EF_CUDA_TEXMODE_UNIFIED EF_CUDA_64BIT_ADDRESS EF_CUDA_SM86 EF_CUDA_VIRTUAL_SM(EF_CUDA_SM86)"
	.elftype	@"ET_EXEC"


//--------------------- .nv.info                  --------------------------
	.section	.nv.info,"",@"SHT_CUDA_INFO"
	.align	4


	//----- nvinfo : EIATTR_REGCOUNT
	.align		4
        /*0000*/ 	.byte	0x04, 0x2f
        /*0002*/ 	.short	(.L_1 - .L_0)
	.align		4
.L_0:
        /*0004*/ 	.word	index@(_Z17l2_latency_kernelILi10EEvPKjPjS2_)
        /*0008*/ 	.word	0x00000010


	//----- nvinfo : EIATTR_MAX_STACK_SIZE
	.align		4
.L_1:
        /*000c*/ 	.byte	0x04, 0x23
        /*000e*/ 	.short	(.L_3 - .L_2)
	.align		4
.L_2:
        /*0010*/ 	.word	index@(_Z17l2_latency_kernelILi10EEvPKjPjS2_)
        /*0014*/ 	.word	0x00000000


	//----- nvinfo : EIATTR_MIN_STACK_SIZE
	.align		4
.L_3:
        /*0018*/ 	.byte	0x04, 0x12
        /*001a*/ 	.short	(.L_5 - .L_4)
	.align		4
.L_4:
        /*001c*/ 	.word	index@(_Z17l2_latency_kernelILi10EEvPKjPjS2_)
        /*0020*/ 	.word	0x00000000


	//----- nvinfo : EIATTR_FRAME_SIZE
	.align		4
.L_5:
        /*0024*/ 	.byte	0x04, 0x11
        /*0026*/ 	.short	(.L_7 - .L_6)
	.align		4
.L_6:
        /*0028*/ 	.word	index@(_Z17l2_latency_kernelILi10EEvPKjPjS2_)
        /*002c*/ 	.word	0x00000000
.L_7:


//--------------------- .nv.info._Z17l2_latency_kernelILi10EEvPKjPjS2_ --------------------------
	.section	.nv.info._Z17l2_latency_kernelILi10EEvPKjPjS2_,"",@"SHT_CUDA_INFO"
	.align	4


	//----- nvinfo : EIATTR_CUDA_API_VERSION
	.align		4
        /*0000*/ 	.byte	0x04, 0x37
        /*0002*/ 	.short	(.L_9 - .L_8)
.L_8:
        /*0004*/ 	.word	0x00000079


	//----- nvinfo : EIATTR_SW2861232_WAR
	.align		4
.L_9:
        /*0008*/ 	.byte	0x01, 0x35
	.zero		2


	//----- nvinfo : EIATTR_PARAM_CBANK
	.align		4
        /*000c*/ 	.byte	0x04, 0x0a
        /*000e*/ 	.short	(.L_11 - .L_10)
	.align		4
.L_10:
        /*0010*/ 	.word	index@(.nv.constant0._Z17l2_latency_kernelILi10EEvPKjPjS2_)
        /*0014*/ 	.short	0x0160
        /*0016*/ 	.short	0x0018


	//----- nvinfo : EIATTR_CBANK_PARAM_SIZE
	.align		4
.L_11:
        /*0018*/ 	.byte	0x03, 0x19
        /*001a*/ 	.short	0x0018


	//----- nvinfo : EIATTR_KPARAM_INFO
	.align		4
        /*001c*/ 	.byte	0x04, 0x17
        /*001e*/ 	.short	(.L_13 - .L_12)
.L_12:
        /*0020*/ 	.word	0x00000000
        /*0024*/ 	.short	0x0002
        /*0026*/ 	.short	0x0010
        /*0028*/ 	.byte	0x00, 0xf0, 0x21, 0x00


	//----- nvinfo : EIATTR_KPARAM_INFO
	.align		4
.L_13:
        /*002c*/ 	.byte	0x04, 0x17
        /*002e*/ 	.short	(.L_15 - .L_14)
.L_14:
        /*0030*/ 	.word	0x00000000
        /*0034*/ 	.short	0x0001
        /*0036*/ 	.short	0x0008
        /*0038*/ 	.byte	0x00, 0xf0, 0x21, 0x00


	//----- nvinfo : EIATTR_KPARAM_INFO
	.align		4
.L_15:
        /*003c*/ 	.byte	0x04, 0x17
        /*003e*/ 	.short	(.L_17 - .L_16)
.L_16:
        /*0040*/ 	.word	0x00000000
        /*0044*/ 	.short	0x0000
        /*0046*/ 	.short	0x0000
        /*0048*/ 	.byte	0x00, 0xf0, 0x21, 0x00


	//----- nvinfo : EIATTR_MAXREG_COUNT
	.align		4
.L_17:
        /*004c*/ 	.byte	0x03, 0x1b
        /*004e*/ 	.short	0x00ff


	//----- nvinfo : EIATTR_EXIT_INSTR_OFFSETS
	.align		4
        /*0050*/ 	.byte	0x04, 0x1c
        /*0052*/ 	.short	(.L_19 - .L_18)


	//   ....[0]....
.L_18:
        /*0054*/ 	.word	0x000002d0


	//   ....[1]....
        /*0058*/ 	.word	0x00000310


	//----- nvinfo : EIATTR_MAX_THREADS
	.align		4
.L_19:
        /*005c*/ 	.byte	0x04, 0x05
        /*005e*/ 	.short	(.L_21 - .L_20)
.L_20:
        /*0060*/ 	.word	0x00000020
        /*0064*/ 	.word	0x00000001
        /*0068*/ 	.word	0x00000001
.L_21:


//--------------------- .nv.constant0._Z17l2_latency_kernelILi10EEvPKjPjS2_ --------------------------
	.section	.nv.constant0._Z17l2_latency_kernelILi10EEvPKjPjS2_,"a",@progbits
	.align	4
.nv.constant0._Z17l2_latency_kernelILi10EEvPKjPjS2_:
	.zero		376


//--------------------- .text._Z17l2_latency_kernelILi10EEvPKjPjS2_ --------------------------
	.section	.text._Z17l2_latency_kernelILi10EEvPKjPjS2_,"ax",@progbits
	.sectionflags	@"SHF_BARRIERS=1"
	.sectioninfo	@"SHI_REGISTERS=16"
	.align	128
        .global         _Z17l2_latency_kernelILi10EEvPKjPjS2_
        .type           _Z17l2_latency_kernelILi10EEvPKjPjS2_,@function
        .size           _Z17l2_latency_kernelILi10EEvPKjPjS2_,(.L_x_1 - _Z17l2_latency_kernelILi10EEvPKjPjS2_)
        .other          _Z17l2_latency_kernelILi10EEvPKjPjS2_,@"STO_CUDA_ENTRY STV_DEFAULT"
_Z17l2_latency_kernelILi10EEvPKjPjS2_:
.text._Z17l2_latency_kernelILi10EEvPKjPjS2_:
[----:B------:R-:W-:-:S02]  /*0000*/  IMAD.MOV.U32 R1, RZ, RZ, c[0x0][0x28] ;  /* 0x00000a00ff017624 */ /* 0x000fc400078e00ff */
[----:B------:R-:W0:Y:S01]  /*0010*/  S2R R0, SR_TID.X ;  /* 0x0000000000007919 */ /* 0x000e220000002100 */
[----:B------:R-:W-:Y:S01]  /*0020*/  IMAD.MOV.U32 R13, RZ, RZ, 0x4 ;  /* 0x00000004ff0d7424 */ /* 0x000fe200078e00ff */
[----:B------:R-:W-:-:S03]  /*0030*/  ULDC.64 UR4, c[0x0][0x118] ;  /* 0x0000460000047ab9 */ /* 0x000fc60000000a00 */
[----:B0-----:R-:W-:-:S05]  /*0040*/  IMAD.WIDE.U32 R2, R0, R13, c[0x0][0x160] ;  /* 0x0000580000027625 */ /* 0x001fca00078e000d */
[----:B------:R-:W2:Y:S04]  /*0050*/  LDG.E.STRONG.GPU R5, [R2.64] ;  /* 0x0000000402057981 */ /* 0x000ea8000c1ef900 */
[----:B------:R-:W-:Y:S06]  /*0060*/  BAR.SYNC 0x0 ;  /* 0x0000000000007b1d */ /* 0x000fec0000000000 */
[----:B--2---:R-:W-:-:S05]  /*0070*/  IADD3 R4, P0, R2, R5, RZ ;  /* 0x0000000502047210 */ /* 0x004fca0007f1e0ff */
[----:B------:R-:W-:-:S02]  /*0080*/  IMAD.X R5, RZ, RZ, R3, P0 ;  /* 0x000000ffff057224 */ /* 0x000fc400000e0603 */
[----:B------:R-:W0:Y:S01]  /*0090*/  S2UR UR6, SR_CLOCKLO ;  /* 0x00000000000679c3 */ /* 0x000e220000005000 */
[----:B------:R-:W-:-:S07]  /*00a0*/  DEPBAR.LE SB0, 0x0 ;  /* 0x000080000000791a */ /* 0x000fce0000000000 */
[----:B------:R-:W2:Y:S02]  /*00b0*/  LDG.E.STRONG.GPU R3, [R4.64] ;  /* 0x0000000404037981 */ /* 0x000ea4000c1ef900 */
[----:B--2---:R-:W-:-:S05]  /*00c0*/  IADD3 R2, P0, R3, R4, RZ ;  /* 0x0000000403027210 */ /* 0x004fca0007f1e0ff */
[----:B------:R-:W-:-:S05]  /*00d0*/  IMAD.X R3, RZ, RZ, R5, P0 ;  /* 0x000000ffff037224 */ /* 0x000fca00000e0605 */
[----:B------:R-:W2:Y:S02]  /*00e0*/  LDG.E.STRONG.GPU R7, [R2.64] ;  /* 0x0000000402077981 */ /* 0x000ea4000c1ef900 */
[----:B--2---:R-:W-:-:S04]  /*00f0*/  IADD3 R6, P0, R7, R2, RZ ;  /* 0x0000000207067210 */ /* 0x004fc80007f1e0ff */
[----:B------:R-:W-:-:S05]  /*0100*/  IADD3.X R7, RZ, R3, RZ, P0, !PT ;  /* 0x00000003ff077210 */ /* 0x000fca00007fe4ff */
[----:B------:R-:W2:Y:S02]  /*0110*/  LDG.E.STRONG.GPU R9, [R6.64] ;  /* 0x0000000406097981 */ /* 0x000ea4000c1ef900 */
[----:B--2---:R-:W-:-:S05]  /*0120*/  IADD3 R8, P0, R9, R6, RZ ;  /* 0x0000000609087210 */ /* 0x004fca0007f1e0ff */
[----:B------:R-:W-:-:S05]  /*0130*/  IMAD.X R9, RZ, RZ, R7, P0 ;  /* 0x000000ffff097224 */ /* 0x000fca00000e0607 */
[----:B------:R-:W2:Y:S02]  /*0140*/  LDG.E.STRONG.GPU R11, [R8.64] ;  /* 0x00000004080b7981 */ /* 0x000ea4000c1ef900 */
[----:B--2---:R-:W-:-:S05]  /*0150*/  IADD3 R10, P0, R11, R8, RZ ;  /* 0x000000080b0a7210 */ /* 0x004fca0007f1e0ff */
[----:B------:R-:W-:-:S05]  /*0160*/  IMAD.X R11, RZ, RZ, R9, P0 ;  /* 0x000000ffff0b7224 */ /* 0x000fca00000e0609 */
        /* <DEDUP_REMOVED lines=15> */
[----:B------:R0:W5:Y:S04]  /*0260*/  LDG.E.STRONG.GPU R10, [R10.64] ;  /* 0x000000040a0a7981 */ /* 0x000168000c1ef900 */
[----:B------:R-:W-:Y:S06]  /*0270*/  BAR.SYNC 0x0 ;  /* 0x0000000000007b1d */ /* 0x000fec0000000000 */
[----:B------:R-:W-:-:S02]  /*0280*/  CS2R.32 R5, SR_CLOCKLO ;  /* 0x0000000000057805 */ /* 0x000fc40000005000 */
[----:B-----5:R-:W-:Y:S01]  /*0290*/  ISETP.NE.AND P0, PT, R10, RZ, PT ;  /* 0x000000ff0a00720c */ /* 0x020fe20003f05270 */
[----:B------:R-:W-:Y:S01]  /*02a0*/  IMAD.WIDE.U32 R2, R0, R13, c[0x0][0x170] ;  /* 0x00005c0000027625 */ /* 0x000fe200078e000d */
[----:B------:R-:W-:-:S05]  /*02b0*/  IADD3 R5, R5, -UR6, RZ ;  /* 0x8000000605057c10 */ /* 0x000fca000fffe0ff */
[----:B------:R1:W-:Y:S06]  /*02c0*/  STG.E [R2.64], R5 ;  /* 0x0000000502007986 */ /* 0x0003ec000c101904 */
[----:B------:R-:W-:Y:S05]  /*02d0*/  @P0 EXIT ;  /* 0x000000000000094d */ /* 0x000fea0003800000 */
[----:B-1----:R-:W-:Y:S01]  /*02e0*/  MOV R2, c[0x0][0x168] ;  /* 0x00005a0000027a02 */ /* 0x002fe20000000f00 */
[----:B------:R-:W-:-:S05]  /*02f0*/  IMAD.MOV.U32 R3, RZ, RZ, c[0x0][0x16c] ;  /* 0x00005b00ff037624 */ /* 0x000fca00078e00ff */
[----:B------:R-:W-:Y:S01]  /*0300*/  STG.E [R2.64], RZ ;  /* 0x000000ff02007986 */ /* 0x000fe2000c101904 */
[----:B------:R-:W-:Y:S05]  /*0310*/  EXIT ;  /* 0x000000000000794d */ /* 0x000fea0003800000 */
.L_x_0:
[----:B------:R-:W-:-:S00]  /*0320*/  BRA `(.L_x_0) ;  /* 0xfffffff000007947 */ /* 0x000fc0000383ffff */
[----:B------:R-:W-:-:S00]  /*0330*/  NOP ;  /* 0x0000000000007918 */ /* 0x000fc00000000000 */
        /* <DEDUP_REMOVED lines=12> */
.L_x_1:
